.version 3.0 
.target sm_20
.global .u32  gresult, srca;

// yes ISCADD

.entry main {
   .reg .u32 a, d;

   ld.global.u32  a, [srca];
   mul.lo.u32  d, 3, a;
   st.global.u32 [gresult], d;
   
   exit;
}


// ===== COMPILED SASS (sm_100) =====

	.target	sm_100

	.elftype	@"ET_EXEC"


//--------------------- .note.nv.tkinfo           --------------------------
	.section	.note.nv.tkinfo,"",@"SHT_NOTE"
	.sectionflags	@"SHF_NOTE_NV_TKINFO"
	.tkinfo
        /*0018*/ 	.word	0x00000002
        /*0030*/ 	.string	""
        /*0030*/ 	.string	"ptxas"
        /*0030*/ 	.string	"Cuda compilation tools, release 13.0, V13.0.88"
        /*0030*/ 	.string	"Build cuda_13.0.r13.0/compiler.36424714_0"
        /*0030*/ 	.string	"-arch sm_100 "



//--------------------- .note.nv.cuinfo           --------------------------
	.section	.note.nv.cuinfo,"",@"SHT_NOTE"
	.sectionflags	@"SHF_NOTE_NV_CUINFO"
        /*0018*/ 	.short	0x0002
        /*001a*/ 	.short	0x0014
        /*001c*/ 	.short	0x0082
	.zero		2


//--------------------- .nv.info                  --------------------------
	.section	.nv.info,"",@"SHT_CUDA_INFO"
	.align	4


	//----- nvinfo : EIATTR_REGCOUNT
	.align		4
        /*0000*/ 	.byte	0x04, 0x2f
        /*0002*/ 	.short	(.L_3 - .L_2)
	.align		4
.L_2:
        /*0004*/ 	.word	index@(main)
        /*0008*/ 	.word	0x0000000a


	//----- nvinfo : EIATTR_FRAME_SIZE
	.align		4
.L_3:
        /*000c*/ 	.byte	0x04, 0x11
        /*000e*/ 	.short	(.L_5 - .L_4)
	.align		4
.L_4:
        /*0010*/ 	.word	index@(main)
        /*0014*/ 	.word	0x00000000


	//----- nvinfo : EIATTR_MIN_STACK_SIZE
	.align		4
.L_5:
        /*0018*/ 	.byte	0x04, 0x12
        /*001a*/ 	.short	(.L_7 - .L_6)
	.align		4
.L_6:
        /*001c*/ 	.word	index@(main)
        /*0020*/ 	.word	0x00000000
.L_7:


//--------------------- .nv.compat                --------------------------
	.section	.nv.compat,"",@"SHT_CUDA_COMPAT_INFO"
	.align	4
        /*0000*/ 	.byte	0x02, 0x09, 0x00, 0x00, 0x02, 0x02, 0x01, 0x00, 0x02, 0x05, 0x05, 0x00, 0x03, 0x07, 0x01, 0x01
        /*0010*/ 	.byte	0x02, 0x03, 0x00, 0x00, 0x02, 0x06, 0x01, 0x00, 0x04, 0x0b, 0x08, 0x00, 0x09, 0x00, 0x00, 0x00
        /*0020*/ 	.byte	0x00, 0x00, 0x00, 0x00


//--------------------- .nv.info.main             --------------------------
	.section	.nv.info.main,"",@"SHT_CUDA_INFO"
	.sectionflags	@""
	.align	4


	//----- nvinfo : EIATTR_CUDA_API_VERSION
	.align		4
        /*0000*/ 	.byte	0x04, 0x37
        /*0002*/ 	.short	(.L_9 - .L_8)
.L_8:
        /*0004*/ 	.word	0x00000082


	//----- nvinfo : EIATTR_SPARSE_MMA_MASK
	.align		4
.L_9:
        /*0008*/ 	.byte	0x03, 0x50
        /*000a*/ 	.short	0x0000


	//----- nvinfo : EIATTR_MAXREG_COUNT
	.align		4
        /*000c*/ 	.byte	0x03, 0x1b
        /*000e*/ 	.short	0x00ff


	//----- nvinfo : EIATTR_MERCURY_ISA_VERSION
	.align		4
        /*0010*/ 	.byte	0x03, 0x5f
        /*0012*/ 	.short	0x0101


	//----- nvinfo : EIATTR_VRC_CTA_INIT_COUNT
	.align		4
        /*0014*/ 	.byte	0x02, 0x4a
	.zero		1
	.zero		1


	//----- nvinfo : EIATTR_EXIT_INSTR_OFFSETS
	.align		4
        /*0018*/ 	.byte	0x04, 0x1c
        /*001a*/ 	.short	(.L_11 - .L_10)


	//   ....[0]....
.L_10:
        /*001c*/ 	.word	0x00000070


	//----- nvinfo : EIATTR_SW_WAR
	.align		4
.L_11:
        /*0020*/ 	.byte	0x04, 0x36
        /*0022*/ 	.short	(.L_13 - .L_12)
.L_12:
        /*0024*/ 	.word	0x00000008
.L_13:


//--------------------- .nv.callgraph             --------------------------
	.section	.nv.callgraph,"",@"SHT_CUDA_CALLGRAPH"
	.align	4
	.sectionentsize	8
	.align		4
        /*0000*/ 	.word	0x00000000
	.align		4
        /*0004*/ 	.word	0xffffffff
	.align		4
        /*0008*/ 	.word	0x00000000
	.align		4
        /*000c*/ 	.word	0xfffffffe
	.align		4
        /*0010*/ 	.word	0x00000000
	.align		4
        /*0014*/ 	.word	0xfffffffd
	.align		4
        /*0018*/ 	.word	0x00000000
	.align		4
        /*001c*/ 	.word	0xfffffffc


//--------------------- .nv.constant4             --------------------------
	.section	.nv.constant4,"a",@progbits
	.align	8
	.align		8
.nv.constant4:
        /*0000*/ 	.dword	gresult
	.align		8
        /*0008*/ 	.dword	srca


//--------------------- .text.main                --------------------------
	.section	.text.main,"ax",@progbits
	.align	128
.text.main:
        .type           main,@function
        .size           main,(.L_x_1 - main)
        .other          main,@"STO_CUDA_ENTRY STV_DEFAULT"
main:
[----:B------:R-:W-:Y:S08]  /*0000*/  LDC R1, c[0x0][0x37c] ;  /* 0x0000df00ff017b82 */ /* 0x000ff00000000800 */
[----:B------:R-:W0:Y:S01]  /*0010*/  LDC.64 R2, c[0x4][0x8] ;  /* 0x01000200ff027b82 */ /* 0x000e220000000a00 */
[----:B------:R-:W0:Y:S02]  /*0020*/  LDCU.64 UR4, c[0x0][0x358] ;  /* 0x00006b00ff0477ac */ /* 0x000e240008000a00 */
[----:B0-----:R-:W2:Y:S05]  /*0030*/  LDG.E R2, desc[UR4][R2.64] ;  /* 0x0000000402027981 */ /* 0x001eaa000c1e1900 */
[----:B------:R-:W0:Y:S01]  /*0040*/  LDC.64 R4, c[0x4][RZ] ;  /* 0x01000000ff047b82 */ /* 0x000e220000000a00 */
[----:B--2---:R-:W-:-:S05]  /*0050*/  IMAD R7, R2, 0x3, RZ ;  /* 0x0000000302077824 */ /* 0x004fca00078e02ff */
[----:B0-----:R-:W-:Y:S01]  /*0060*/  STG.E desc[UR4][R4.64], R7 ;  /* 0x0000000704007986 */ /* 0x001fe2000c101904 */
[----:B------:R-:W-:Y:S05]  /*0070*/  EXIT ;  /* 0x000000000000794d */ /* 0x000fea0003800000 */
.L_x_0:
[----:B------:R-:W-:-:S00]  /*0080*/  BRA `(.L_x_0) ;  /* 0xfffffffc00fc7947 */ /* 0x000fc0000383ffff */
[----:B------:R-:W-:-:S00]  /*0090*/  NOP ;  /* 0x0000000000007918 */ /* 0x000fc00000000000 */
        /* <DEDUP_REMOVED lines=14> */
.L_x_1:


//--------------------- .nv.shared.reserved.0     --------------------------
	.section	.nv.shared.reserved.0,"aw",@nobits
	.weak		__nv_reservedSMEM_offset_0_alias
	.size		__nv_reservedSMEM_offset_0_alias, 0, 64
	.other		__nv_reservedSMEM_offset_0_alias,@"STO_CUDA_RESERVED_SHARED STV_DEFAULT"
__nv_reservedSMEM_offset_0_alias:
	.zero		0
	.zero		64


//--------------------- .nv.global                --------------------------
	.section	.nv.global,"aw",@nobits
	.align	4
.nv.global:
	.type		gresult,@object
	.size		gresult,(srca - gresult)
gresult:
	.zero		4
	.type		srca,@object
	.size		srca,(.L_1 - srca)
srca:
	.zero		4
.L_1:


//--------------------- .nv.constant0.main        --------------------------
	.section	.nv.constant0.main,"a",@progbits
	.sectionflags	@""
	.align	4
.nv.constant0.main:
	.zero		896


//--------------------- SYMBOLS --------------------------

	.type		.nv.reservedSmem.offset0,@object
	.size		.nv.reservedSmem.offset0,0x4
